//
// Generated by NVIDIA NVVM Compiler
//
// Compiler Build ID: CL-36424714
// Cuda compilation tools, release 13.0, V13.0.88
// Based on NVVM 20.0.0
//

.version 9.0
.target sm_100
.address_size 64

	// .globl	_Z14fma_throughputPfS_

.visible .entry _Z14fma_throughputPfS_(
	.param .u64 .ptr .align 1 _Z14fma_throughputPfS__param_0,
	.param .u64 .ptr .align 1 _Z14fma_throughputPfS__param_1
)
{
	.reg .pred 	%p<2>;
	.reg .b32 	%r<9>;
	.reg .b32 	%f<144>;
	.reg .b64 	%rd<8>;

	ld.param.u64 	%rd2, [_Z14fma_throughputPfS__param_1];
	cvta.to.global.u64 	%rd3, %rd2;
	ld.global.f32 	%f1, [%rd3];
	ld.global.f32 	%f2, [%rd3+4];
	ld.global.f32 	%f3, [%rd3+8];
	ld.global.f32 	%f4, [%rd3+12];
	ld.global.f32 	%f5, [%rd3+16];
	ld.global.f32 	%f6, [%rd3+20];
	ld.global.f32 	%f7, [%rd3+24];
	ld.global.f32 	%f8, [%rd3+28];
	ld.global.f32 	%f9, [%rd3+32];
	ld.global.f32 	%f10, [%rd3+36];
	ld.global.f32 	%f11, [%rd3+40];
	ld.global.f32 	%f12, [%rd3+44];
	ld.global.f32 	%f13, [%rd3+48];
	ld.global.f32 	%f14, [%rd3+52];
	ld.global.f32 	%f15, [%rd3+56];
	ld.global.f32 	%f16, [%rd3+60];
	mov.b32 	%r8, 0;
	mov.f32 	%f143, 0f00000000;
	mov.f32 	%f142, 0f3F800000;
	mov.f32 	%f141, 0f40000000;
	mov.f32 	%f140, 0f40400000;
	mov.f32 	%f139, 0f40800000;
	mov.f32 	%f138, 0f40A00000;
	mov.f32 	%f137, 0f40C00000;
	mov.f32 	%f136, 0f40E00000;
	mov.f32 	%f135, 0f41000000;
	mov.f32 	%f134, 0f41100000;
	mov.f32 	%f133, 0f41200000;
	mov.f32 	%f132, 0f41300000;
	mov.f32 	%f131, 0f41400000;
	mov.f32 	%f130, 0f41500000;
	mov.f32 	%f129, 0f41600000;
	mov.f32 	%f128, 0f41700000;
$L__BB0_1:
	fma.rn.f32 	%f65, %f1, %f143, %f143;
	fma.rn.f32 	%f66, %f2, %f142, %f142;
	fma.rn.f32 	%f67, %f3, %f141, %f141;
	fma.rn.f32 	%f68, %f4, %f140, %f140;
	fma.rn.f32 	%f69, %f5, %f139, %f139;
	fma.rn.f32 	%f70, %f6, %f138, %f138;
	fma.rn.f32 	%f71, %f7, %f137, %f137;
	fma.rn.f32 	%f72, %f8, %f136, %f136;
	fma.rn.f32 	%f73, %f9, %f135, %f135;
	fma.rn.f32 	%f74, %f10, %f134, %f134;
	fma.rn.f32 	%f75, %f11, %f133, %f133;
	fma.rn.f32 	%f76, %f12, %f132, %f132;
	fma.rn.f32 	%f77, %f13, %f131, %f131;
	fma.rn.f32 	%f78, %f14, %f130, %f130;
	fma.rn.f32 	%f79, %f15, %f129, %f129;
	fma.rn.f32 	%f80, %f16, %f128, %f128;
	fma.rn.f32 	%f81, %f1, %f65, %f65;
	fma.rn.f32 	%f82, %f2, %f66, %f66;
	fma.rn.f32 	%f83, %f3, %f67, %f67;
	fma.rn.f32 	%f84, %f4, %f68, %f68;
	fma.rn.f32 	%f85, %f5, %f69, %f69;
	fma.rn.f32 	%f86, %f6, %f70, %f70;
	fma.rn.f32 	%f87, %f7, %f71, %f71;
	fma.rn.f32 	%f88, %f8, %f72, %f72;
	fma.rn.f32 	%f89, %f9, %f73, %f73;
	fma.rn.f32 	%f90, %f10, %f74, %f74;
	fma.rn.f32 	%f91, %f11, %f75, %f75;
	fma.rn.f32 	%f92, %f12, %f76, %f76;
	fma.rn.f32 	%f93, %f13, %f77, %f77;
	fma.rn.f32 	%f94, %f14, %f78, %f78;
	fma.rn.f32 	%f95, %f15, %f79, %f79;
	fma.rn.f32 	%f96, %f16, %f80, %f80;
	fma.rn.f32 	%f97, %f1, %f81, %f81;
	fma.rn.f32 	%f98, %f2, %f82, %f82;
	fma.rn.f32 	%f99, %f3, %f83, %f83;
	fma.rn.f32 	%f100, %f4, %f84, %f84;
	fma.rn.f32 	%f101, %f5, %f85, %f85;
	fma.rn.f32 	%f102, %f6, %f86, %f86;
	fma.rn.f32 	%f103, %f7, %f87, %f87;
	fma.rn.f32 	%f104, %f8, %f88, %f88;
	fma.rn.f32 	%f105, %f9, %f89, %f89;
	fma.rn.f32 	%f106, %f10, %f90, %f90;
	fma.rn.f32 	%f107, %f11, %f91, %f91;
	fma.rn.f32 	%f108, %f12, %f92, %f92;
	fma.rn.f32 	%f109, %f13, %f93, %f93;
	fma.rn.f32 	%f110, %f14, %f94, %f94;
	fma.rn.f32 	%f111, %f15, %f95, %f95;
	fma.rn.f32 	%f112, %f16, %f96, %f96;
	fma.rn.f32 	%f143, %f1, %f97, %f97;
	fma.rn.f32 	%f142, %f2, %f98, %f98;
	fma.rn.f32 	%f141, %f3, %f99, %f99;
	fma.rn.f32 	%f140, %f4, %f100, %f100;
	fma.rn.f32 	%f139, %f5, %f101, %f101;
	fma.rn.f32 	%f138, %f6, %f102, %f102;
	fma.rn.f32 	%f137, %f7, %f103, %f103;
	fma.rn.f32 	%f136, %f8, %f104, %f104;
	fma.rn.f32 	%f135, %f9, %f105, %f105;
	fma.rn.f32 	%f134, %f10, %f106, %f106;
	fma.rn.f32 	%f133, %f11, %f107, %f107;
	fma.rn.f32 	%f132, %f12, %f108, %f108;
	fma.rn.f32 	%f131, %f13, %f109, %f109;
	fma.rn.f32 	%f130, %f14, %f110, %f110;
	fma.rn.f32 	%f129, %f15, %f111, %f111;
	fma.rn.f32 	%f128, %f16, %f112, %f112;
	add.s32 	%r8, %r8, 4;
	setp.ne.s32 	%p1, %r8, 2048;
	@%p1 bra 	$L__BB0_1;
	ld.param.u64 	%rd7, [_Z14fma_throughputPfS__param_0];
	cvta.to.global.u64 	%rd4, %rd7;
	mov.u32 	%r4, %tid.x;
	mov.u32 	%r5, %ntid.x;
	mov.u32 	%r6, %ctaid.x;
	mad.lo.s32 	%r7, %r6, %r5, %r4;
	add.f32 	%f113, %f143, %f142;
	add.f32 	%f114, %f113, %f141;
	add.f32 	%f115, %f114, %f140;
	add.f32 	%f116, %f115, %f139;
	add.f32 	%f117, %f116, %f138;
	add.f32 	%f118, %f117, %f137;
	add.f32 	%f119, %f118, %f136;
	add.f32 	%f120, %f119, %f135;
	add.f32 	%f121, %f120, %f134;
	add.f32 	%f122, %f121, %f133;
	add.f32 	%f123, %f122, %f132;
	add.f32 	%f124, %f123, %f131;
	add.f32 	%f125, %f124, %f130;
	add.f32 	%f126, %f125, %f129;
	add.f32 	%f127, %f126, %f128;
	mul.wide.u32 	%rd5, %r7, 4;
	add.s64 	%rd6, %rd4, %rd5;
	st.global.f32 	[%rd6], %f127;
	ret;

}
	// .globl	_Z11fma_latencyPff
.visible .entry _Z11fma_latencyPff(
	.param .u64 .ptr .align 1 _Z11fma_latencyPff_param_0,
	.param .f32 _Z11fma_latencyPff_param_1
)
{
	.reg .pred 	%p<2>;
	.reg .b32 	%r<9>;
	.reg .b32 	%f<69>;
	.reg .b64 	%rd<5>;

	ld.param.u64 	%rd1, [_Z11fma_latencyPff_param_0];
	ld.param.f32 	%f3, [_Z11fma_latencyPff_param_1];
	mov.f32 	%f68, 0f3F800000;
	mov.b32 	%r8, 0;
$L__BB1_1:
	fma.rn.f32 	%f5, %f3, %f68, %f68;
	fma.rn.f32 	%f6, %f3, %f5, %f5;
	fma.rn.f32 	%f7, %f3, %f6, %f6;
	fma.rn.f32 	%f8, %f3, %f7, %f7;
	fma.rn.f32 	%f9, %f3, %f8, %f8;
	fma.rn.f32 	%f10, %f3, %f9, %f9;
	fma.rn.f32 	%f11, %f3, %f10, %f10;
	fma.rn.f32 	%f12, %f3, %f11, %f11;
	fma.rn.f32 	%f13, %f3, %f12, %f12;
	fma.rn.f32 	%f14, %f3, %f13, %f13;
	fma.rn.f32 	%f15, %f3, %f14, %f14;
	fma.rn.f32 	%f16, %f3, %f15, %f15;
	fma.rn.f32 	%f17, %f3, %f16, %f16;
	fma.rn.f32 	%f18, %f3, %f17, %f17;
	fma.rn.f32 	%f19, %f3, %f18, %f18;
	fma.rn.f32 	%f20, %f3, %f19, %f19;
	fma.rn.f32 	%f21, %f3, %f20, %f20;
	fma.rn.f32 	%f22, %f3, %f21, %f21;
	fma.rn.f32 	%f23, %f3, %f22, %f22;
	fma.rn.f32 	%f24, %f3, %f23, %f23;
	fma.rn.f32 	%f25, %f3, %f24, %f24;
	fma.rn.f32 	%f26, %f3, %f25, %f25;
	fma.rn.f32 	%f27, %f3, %f26, %f26;
	fma.rn.f32 	%f28, %f3, %f27, %f27;
	fma.rn.f32 	%f29, %f3, %f28, %f28;
	fma.rn.f32 	%f30, %f3, %f29, %f29;
	fma.rn.f32 	%f31, %f3, %f30, %f30;
	fma.rn.f32 	%f32, %f3, %f31, %f31;
	fma.rn.f32 	%f33, %f3, %f32, %f32;
	fma.rn.f32 	%f34, %f3, %f33, %f33;
	fma.rn.f32 	%f35, %f3, %f34, %f34;
	fma.rn.f32 	%f36, %f3, %f35, %f35;
	fma.rn.f32 	%f37, %f3, %f36, %f36;
	fma.rn.f32 	%f38, %f3, %f37, %f37;
	fma.rn.f32 	%f39, %f3, %f38, %f38;
	fma.rn.f32 	%f40, %f3, %f39, %f39;
	fma.rn.f32 	%f41, %f3, %f40, %f40;
	fma.rn.f32 	%f42, %f3, %f41, %f41;
	fma.rn.f32 	%f43, %f3, %f42, %f42;
	fma.rn.f32 	%f44, %f3, %f43, %f43;
	fma.rn.f32 	%f45, %f3, %f44, %f44;
	fma.rn.f32 	%f46, %f3, %f45, %f45;
	fma.rn.f32 	%f47, %f3, %f46, %f46;
	fma.rn.f32 	%f48, %f3, %f47, %f47;
	fma.rn.f32 	%f49, %f3, %f48, %f48;
	fma.rn.f32 	%f50, %f3, %f49, %f49;
	fma.rn.f32 	%f51, %f3, %f50, %f50;
	fma.rn.f32 	%f52, %f3, %f51, %f51;
	fma.rn.f32 	%f53, %f3, %f52, %f52;
	fma.rn.f32 	%f54, %f3, %f53, %f53;
	fma.rn.f32 	%f55, %f3, %f54, %f54;
	fma.rn.f32 	%f56, %f3, %f55, %f55;
	fma.rn.f32 	%f57, %f3, %f56, %f56;
	fma.rn.f32 	%f58, %f3, %f57, %f57;
	fma.rn.f32 	%f59, %f3, %f58, %f58;
	fma.rn.f32 	%f60, %f3, %f59, %f59;
	fma.rn.f32 	%f61, %f3, %f60, %f60;
	fma.rn.f32 	%f62, %f3, %f61, %f61;
	fma.rn.f32 	%f63, %f3, %f62, %f62;
	fma.rn.f32 	%f64, %f3, %f63, %f63;
	fma.rn.f32 	%f65, %f3, %f64, %f64;
	fma.rn.f32 	%f66, %f3, %f65, %f65;
	fma.rn.f32 	%f67, %f3, %f66, %f66;
	fma.rn.f32 	%f68, %f3, %f67, %f67;
	add.s32 	%r8, %r8, 64;
	setp.ne.s32 	%p1, %r8, 1073741824;
	@%p1 bra 	$L__BB1_1;
	cvta.to.global.u64 	%rd2, %rd1;
	mov.u32 	%r4, %tid.x;
	mov.u32 	%r5, %ntid.x;
	mov.u32 	%r6, %ctaid.x;
	mad.lo.s32 	%r7, %r6, %r5, %r4;
	mul.wide.u32 	%rd3, %r7, 4;
	add.s64 	%rd4, %rd2, %rd3;
	st.global.f32 	[%rd4], %f68;
	ret;

}


// ===== COMPILED SASS (sm_100) =====

	.target	sm_100

	.elftype	@"ET_EXEC"


//--------------------- .note.nv.tkinfo           --------------------------
	.section	.note.nv.tkinfo,"",@"SHT_NOTE"
	.sectionflags	@"SHF_NOTE_NV_TKINFO"
	.tkinfo
        /*0018*/ 	.word	0x00000002
        /*0030*/ 	.string	""
        /*0030*/ 	.string	"ptxas"
        /*0030*/ 	.string	"Cuda compilation tools, release 13.0, V13.0.88"
        /*0030*/ 	.string	"Build cuda_13.0.r13.0/compiler.36424714_0"
        /*0030*/ 	.string	"-arch sm_100 -m 64 "



//--------------------- .note.nv.cuinfo           --------------------------
	.section	.note.nv.cuinfo,"",@"SHT_NOTE"
	.sectionflags	@"SHF_NOTE_NV_CUINFO"
        /*0018*/ 	.short	0x0002
        /*001a*/ 	.short	0x0064
        /*001c*/ 	.short	0x0082
	.zero		2


//--------------------- .nv.info                  --------------------------
	.section	.nv.info,"",@"SHT_CUDA_INFO"
	.align	4


	//----- nvinfo : EIATTR_REGCOUNT
	.align		4
        /*0000*/ 	.byte	0x04, 0x2f
        /*0002*/ 	.short	(.L_1 - .L_0)
	.align		4
.L_0:
        /*0004*/ 	.word	index@(_Z14fma_throughputPfS_)
        /*0008*/ 	.word	0x0000001d


	//----- nvinfo : EIATTR_FRAME_SIZE
	.align		4
.L_1:
        /*000c*/ 	.byte	0x04, 0x11
        /*000e*/ 	.short	(.L_3 - .L_2)
	.align		4
.L_2:
        /*0010*/ 	.word	index@(_Z14fma_throughputPfS_)
        /*0014*/ 	.word	0x00000000


	//----- nvinfo : EIATTR_REGCOUNT
	.align		4
.L_3:
        /*0018*/ 	.byte	0x04, 0x2f
        /*001a*/ 	.short	(.L_5 - .L_4)
	.align		4
.L_4:
        /*001c*/ 	.word	index@(_Z11fma_latencyPff)
        /*0020*/ 	.word	0x0000000a


	//----- nvinfo : EIATTR_FRAME_SIZE
	.align		4
.L_5:
        /*0024*/ 	.byte	0x04, 0x11
        /*0026*/ 	.short	(.L_7 - .L_6)
	.align		4
.L_6:
        /*0028*/ 	.word	index@(_Z11fma_latencyPff)
        /*002c*/ 	.word	0x00000000


	//----- nvinfo : EIATTR_MIN_STACK_SIZE
	.align		4
.L_7:
        /*0030*/ 	.byte	0x04, 0x12
        /*0032*/ 	.short	(.L_9 - .L_8)
	.align		4
.L_8:
        /*0034*/ 	.word	index@(_Z11fma_latencyPff)
        /*0038*/ 	.word	0x00000000


	//----- nvinfo : EIATTR_MIN_STACK_SIZE
	.align		4
.L_9:
        /*003c*/ 	.byte	0x04, 0x12
        /*003e*/ 	.short	(.L_11 - .L_10)
	.align		4
.L_10:
        /*0040*/ 	.word	index@(_Z14fma_throughputPfS_)
        /*0044*/ 	.word	0x00000000
.L_11:


//--------------------- .nv.compat                --------------------------
	.section	.nv.compat,"",@"SHT_CUDA_COMPAT_INFO"
	.align	4
        /*0000*/ 	.byte	0x02, 0x09, 0x00, 0x00, 0x02, 0x02, 0x01, 0x00, 0x02, 0x05, 0x05, 0x00, 0x03, 0x07, 0x01, 0x01
        /*0010*/ 	.byte	0x02, 0x03, 0x00, 0x00, 0x02, 0x06, 0x01, 0x00, 0x04, 0x0b, 0x08, 0x00, 0x09, 0x00, 0x00, 0x00
        /*0020*/ 	.byte	0x00, 0x00, 0x00, 0x00


//--------------------- .nv.info._Z11fma_latencyPff --------------------------
	.section	.nv.info._Z11fma_latencyPff,"",@"SHT_CUDA_INFO"
	.sectionflags	@""
	.align	4


	//----- nvinfo : EIATTR_CUDA_API_VERSION
	.align		4
        /*0000*/ 	.byte	0x04, 0x37
        /*0002*/ 	.short	(.L_13 - .L_12)
.L_12:
        /*0004*/ 	.word	0x00000082


	//----- nvinfo : EIATTR_KPARAM_INFO
	.align		4
.L_13:
        /*0008*/ 	.byte	0x04, 0x17
        /*000a*/ 	.short	(.L_15 - .L_14)
.L_14:
        /*000c*/ 	.word	0x00000000
        /*0010*/ 	.short	0x0001
        /*0012*/ 	.short	0x0008
        /*0014*/ 	.byte	0x00, 0xf0, 0x11, 0x00


	//----- nvinfo : EIATTR_KPARAM_INFO
	.align		4
.L_15:
        /*0018*/ 	.byte	0x04, 0x17
        /*001a*/ 	.short	(.L_17 - .L_16)
.L_16:
        /*001c*/ 	.word	0x00000000
        /*0020*/ 	.short	0x0000
        /*0022*/ 	.short	0x0000
        /*0024*/ 	.byte	0x00, 0xf5, 0x21, 0x00


	//----- nvinfo : EIATTR_SPARSE_MMA_MASK
	.align		4
.L_17:
        /*0028*/ 	.byte	0x03, 0x50
        /*002a*/ 	.short	0x0000


	//----- nvinfo : EIATTR_MAXREG_COUNT
	.align		4
        /*002c*/ 	.byte	0x03, 0x1b
        /*002e*/ 	.short	0x00ff


	//----- nvinfo : EIATTR_MERCURY_ISA_VERSION
	.align		4
        /*0030*/ 	.byte	0x03, 0x5f
        /*0032*/ 	.short	0x0101


	//----- nvinfo : EIATTR_VRC_CTA_INIT_COUNT
	.align		4
        /*0034*/ 	.byte	0x02, 0x4a
	.zero		1
	.zero		1


	//----- nvinfo : EIATTR_EXIT_INSTR_OFFSETS
	.align		4
        /*0038*/ 	.byte	0x04, 0x1c
        /*003a*/ 	.short	(.L_19 - .L_18)


	//   ....[0]....
.L_18:
        /*003c*/ 	.word	0x000010f0


	//----- nvinfo : EIATTR_CBANK_PARAM_SIZE
	.align		4
.L_19:
        /*0040*/ 	.byte	0x03, 0x19
        /*0042*/ 	.short	0x000c


	//----- nvinfo : EIATTR_PARAM_CBANK
	.align		4
        /*0044*/ 	.byte	0x04, 0x0a
        /*0046*/ 	.short	(.L_21 - .L_20)
	.align		4
.L_20:
        /*0048*/ 	.word	index@(.nv.constant0._Z11fma_latencyPff)
        /*004c*/ 	.short	0x0380
        /*004e*/ 	.short	0x000c


	//----- nvinfo : EIATTR_SW_WAR
	.align		4
.L_21:
        /*0050*/ 	.byte	0x04, 0x36
        /*0052*/ 	.short	(.L_23 - .L_22)
.L_22:
        /*0054*/ 	.word	0x00000008
.L_23:


//--------------------- .nv.info._Z14fma_throughputPfS_ --------------------------
	.section	.nv.info._Z14fma_throughputPfS_,"",@"SHT_CUDA_INFO"
	.sectionflags	@""
	.align	4


	//----- nvinfo : EIATTR_CUDA_API_VERSION
	.align		4
        /*0000*/ 	.byte	0x04, 0x37
        /*0002*/ 	.short	(.L_25 - .L_24)
.L_24:
        /*0004*/ 	.word	0x00000082


	//----- nvinfo : EIATTR_KPARAM_INFO
	.align		4
.L_25:
        /*0008*/ 	.byte	0x04, 0x17
        /*000a*/ 	.short	(.L_27 - .L_26)
.L_26:
        /*000c*/ 	.word	0x00000000
        /*0010*/ 	.short	0x0001
        /*0012*/ 	.short	0x0008
        /*0014*/ 	.byte	0x00, 0xf5, 0x21, 0x00


	//----- nvinfo : EIATTR_KPARAM_INFO
	.align		4
.L_27:
        /*0018*/ 	.byte	0x04, 0x17
        /*001a*/ 	.short	(.L_29 - .L_28)
.L_28:
        /*001c*/ 	.word	0x00000000
        /*0020*/ 	.short	0x0000
        /*0022*/ 	.short	0x0000
        /*0024*/ 	.byte	0x00, 0xf5, 0x21, 0x00


	//----- nvinfo : EIATTR_SPARSE_MMA_MASK
	.align		4
.L_29:
        /*0028*/ 	.byte	0x03, 0x50
        /*002a*/ 	.short	0x0000


	//----- nvinfo : EIATTR_MAXREG_COUNT
	.align		4
        /*002c*/ 	.byte	0x03, 0x1b
        /*002e*/ 	.short	0x00ff


	//----- nvinfo : EIATTR_MERCURY_ISA_VERSION
	.align		4
        /*0030*/ 	.byte	0x03, 0x5f
        /*0032*/ 	.short	0x0101


	//----- nvinfo : EIATTR_VRC_CTA_INIT_COUNT
	.align		4
        /*0034*/ 	.byte	0x02, 0x4a
	.zero		1
	.zero		1


	//----- nvinfo : EIATTR_EXIT_INSTR_OFFSETS
	.align		4
        /*0038*/ 	.byte	0x04, 0x1c
        /*003a*/ 	.short	(.L_31 - .L_30)


	//   ....[0]....
.L_30:
        /*003c*/ 	.word	0x00001430


	//----- nvinfo : EIATTR_CBANK_PARAM_SIZE
	.align		4
.L_31:
        /*0040*/ 	.byte	0x03, 0x19
        /*0042*/ 	.short	0x0010


	//----- nvinfo : EIATTR_PARAM_CBANK
	.align		4
        /*0044*/ 	.byte	0x04, 0x0a
        /*0046*/ 	.short	(.L_33 - .L_32)
	.align		4
.L_32:
        /*0048*/ 	.word	index@(.nv.constant0._Z14fma_throughputPfS_)
        /*004c*/ 	.short	0x0380
        /*004e*/ 	.short	0x0010


	//----- nvinfo : EIATTR_SW_WAR
	.align		4
.L_33:
        /*0050*/ 	.byte	0x04, 0x36
        /*0052*/ 	.short	(.L_35 - .L_34)
.L_34:
        /*0054*/ 	.word	0x00000008
.L_35:


//--------------------- .nv.callgraph             --------------------------
	.section	.nv.callgraph,"",@"SHT_CUDA_CALLGRAPH"
	.align	4
	.sectionentsize	8
	.align		4
        /*0000*/ 	.word	0x00000000
	.align		4
        /*0004*/ 	.word	0xffffffff
	.align		4
        /*0008*/ 	.word	0x00000000
	.align		4
        /*000c*/ 	.word	0xfffffffe
	.align		4
        /*0010*/ 	.word	0x00000000
	.align		4
        /*0014*/ 	.word	0xfffffffd
	.align		4
        /*0018*/ 	.word	0x00000000
	.align		4
        /*001c*/ 	.word	0xfffffffc


//--------------------- .text._Z11fma_latencyPff  --------------------------
	.section	.text._Z11fma_latencyPff,"ax",@progbits
	.align	128
        .global         _Z11fma_latencyPff
        .type           _Z11fma_latencyPff,@function
        .size           _Z11fma_latencyPff,(.L_x_4 - _Z11fma_latencyPff)
        .other          _Z11fma_latencyPff,@"STO_CUDA_ENTRY STV_DEFAULT"
_Z11fma_latencyPff:
.text._Z11fma_latencyPff:
[----:B------:R-:W-:Y:S01]  /*0000*/  LDC R1, c[0x0][0x37c] ;  /* 0x0000df00ff017b82 */ /* 0x000fe20000000800 */
[----:B------:R-:W-:Y:S01]  /*0010*/  HFMA2 R5, -RZ, RZ, 1.875, 0 ;  /* 0x3f800000ff057431 */ /* 0x000fe200000001ff */
[----:B------:R-:W0:Y:S01]  /*0020*/  LDCU.64 UR6, c[0x0][0x358] ;  /* 0x00006b00ff0677ac */ /* 0x000e220008000a00 */
[----:B------:R-:W1:Y:S01]  /*0030*/  LDCU UR5, c[0x0][0x388] ;  /* 0x00007100ff0577ac */ /* 0x000e620008000800 */
[----:B------:R-:W-:-:S05]  /*0040*/  UMOV UR4, URZ ;  /* 0x000000ff00047c82 */ /* 0x000fca0008000000 */
.L_x_0:
[----:B-1----:R-:W-:Y:S01]  /*0050*/  FFMA R5, R5, UR5, R5 ;  /* 0x0000000505057c23 */ /* 0x002fe20008000005 */
[----:B------:R-:W-:-:S03]  /*0060*/  UIADD3 UR4, UPT, UPT, UR4, 0x100, URZ ;  /* 0x0000010004047890 */ /* 0x000fc6000fffe0ff */
[----:B------:R-:W-:Y:S01]  /*0070*/  FFMA R5, R5, UR5, R5 ;  /* 0x0000000505057c23 */ /* 0x000fe20008000005 */
[----:B------:R-:W-:-:S03]  /*0080*/  UISETP.NE.AND UP0, UPT, UR4, 0x40000000, UPT ;  /* 0x400000000400788c */ /* 0x000fc6000bf05270 */
[----:B------:R-:W-:-:S04]  /*0090*/  FFMA R5, R5, UR5, R5 ;  /* 0x0000000505057c23 */ /* 0x000fc80008000005 */
        /* <DEDUP_REMOVED lines=252> */
[----:B------:R-:W-:Y:S01]  /*1060*/  FFMA R5, R0, UR5, R0 ;  /* 0x0000000500057c23 */ /* 0x000fe20008000000 */
[----:B------:R-:W-:Y:S06]  /*1070*/  BRA.U UP0, `(.L_x_0) ;  /* 0xffffffed00f47547 */ /* 0x000fec000b83ffff */
[----:B------:R-:W1:Y:S01]  /*1080*/  S2R R7, SR_TID.X ;  /* 0x0000000000077919 */ /* 0x000e620000002100 */
[----:B------:R-:W2:Y:S01]  /*1090*/  LDC.64 R2, c[0x0][0x380] ;  /* 0x0000e000ff027b82 */ /* 0x000ea20000000a00 */
[----:B------:R-:W1:Y:S01]  /*10a0*/  LDCU UR4, c[0x0][0x360] ;  /* 0x00006c00ff0477ac */ /* 0x000e620008000800 */
[----:B------:R-:W1:Y:S02]  /*10b0*/  S2R R0, SR_CTAID.X ;  /* 0x0000000000007919 */ /* 0x000e640000002500 */
[----:B-1----:R-:W-:-:S04]  /*10c0*/  IMAD R7, R0, UR4, R7 ;  /* 0x0000000400077c24 */ /* 0x002fc8000f8e0207 */
[----:B--2---:R-:W-:-:S05]  /*10d0*/  IMAD.WIDE.U32 R2, R7, 0x4, R2 ;  /* 0x0000000407027825 */ /* 0x004fca00078e0002 */
[----:B0-----:R-:W-:Y:S01]  /*10e0*/  STG.E desc[UR6][R2.64], R5 ;  /* 0x0000000502007986 */ /* 0x001fe2000c101906 */
[----:B------:R-:W-:Y:S05]  /*10f0*/  EXIT ;  /* 0x000000000000794d */ /* 0x000fea0003800000 */
.L_x_1:
[----:B------:R-:W-:-:S00]  /*1100*/  BRA `(.L_x_1) ;  /* 0xfffffffc00fc7947 */ /* 0x000fc0000383ffff */
[----:B------:R-:W-:-:S00]  /*1110*/  NOP ;  /* 0x0000000000007918 */ /* 0x000fc00000000000 */
        /* <DEDUP_REMOVED lines=14> */
.L_x_4:


//--------------------- .text._Z14fma_throughputPfS_ --------------------------
	.section	.text._Z14fma_throughputPfS_,"ax",@progbits
	.align	128
        .global         _Z14fma_throughputPfS_
        .type           _Z14fma_throughputPfS_,@function
        .size           _Z14fma_throughputPfS_,(.L_x_5 - _Z14fma_throughputPfS_)
        .other          _Z14fma_throughputPfS_,@"STO_CUDA_ENTRY STV_DEFAULT"
_Z14fma_throughputPfS_:
.text._Z14fma_throughputPfS_:
[----:B------:R-:W-:Y:S08]  /*0000*/  LDC R1, c[0x0][0x37c] ;  /* 0x0000df00ff017b82 */ /* 0x000ff00000000800 */
[----:B------:R-:W0:Y:S01]  /*0010*/  LDC.64 R12, c[0x0][0x388] ;  /* 0x0000e200ff0c7b82 */ /* 0x000e220000000a00 */
[----:B------:R-:W0:Y:S02]  /*0020*/  LDCU.64 UR12, c[0x0][0x358] ;  /* 0x00006b00ff0c77ac */ /* 0x000e240008000a00 */
[----:B0-----:R-:W2:Y:S04]  /*0030*/  LDG.E R18, desc[UR12][R12.64+0x28] ;  /* 0x0000280c0c127981 */ /* 0x001ea8000c1e1900 */
[----:B------:R-:W3:Y:S04]  /*0040*/  LDG.E R16, desc[UR12][R12.64+0x38] ;  /* 0x0000380c0c107981 */ /* 0x000ee8000c1e1900 */
[----:B------:R-:W4:Y:S04]  /*0050*/  LDG.E R11, desc[UR12][R12.64+0x2c] ;  /* 0x00002c0c0c0b7981 */ /* 0x000f28000c1e1900 */
[----:B------:R-:W4:Y:S04]  /*0060*/  LDG.E R14, desc[UR12][R12.64+0x30] ;  /* 0x0000300c0c0e7981 */ /* 0x000f28000c1e1900 */
[----:B------:R-:W4:Y:S04]  /*0070*/  LDG.E R15, desc[UR12][R12.64+0x34] ;  /* 0x0000340c0c0f7981 */ /* 0x000f28000c1e1900 */
[----:B------:R-:W4:Y:S01]  /*0080*/  LDG.E R17, desc[UR12][R12.64+0x3c] ;  /* 0x00003c0c0c117981 */ /* 0x000f22000c1e1900 */
[----:B------:R-:W-:-:S02]  /*0090*/  HFMA2 R23, -RZ, RZ, 0, 0 ;  /* 0x00000000ff177431 */ /* 0x000fc400000001ff */
[----:B------:R-:W-:Y:S01]  /*00a0*/  HFMA2 R20, -RZ, RZ, 2.375, 0 ;  /* 0x40c00000ff147431 */ /* 0x000fe200000001ff */
[----:B------:R-:W5:Y:S01]  /*00b0*/  LDG.E R0, desc[UR12][R12.64] ;  /* 0x0000000c0c007981 */ /* 0x000f62000c1e1900 */
[----:B------:R-:W-:Y:S02]  /*00c0*/  HFMA2 R26, -RZ, RZ, 2.625, 0 ;  /* 0x41400000ff1a7431 */ /* 0x000fe400000001ff */
[----:B------:R-:W-:Y:S01]  /*00d0*/  HFMA2 R24, -RZ, RZ, 2.6875, 0 ;  /* 0x41600000ff187431 */ /* 0x000fe200000001ff */
[----:B------:R-:W5:Y:S01]  /*00e0*/  LDG.E R2, desc[UR12][R12.64+0x4] ;  /* 0x0000040c0c027981 */ /* 0x000f62000c1e1900 */
[----:B------:R-:W-:-:S03]  /*00f0*/  MOV R19, 0x40a00000 ;  /* 0x40a0000000137802 */ /* 0x000fc60000000f00 */
[----:B------:R-:W5:Y:S01]  /*0100*/  LDG.E R3, desc[UR12][R12.64+0x8] ;  /* 0x0000080c0c037981 */ /* 0x000f62000c1e1900 */
[----:B------:R-:W-:-:S03]  /*0110*/  MOV R21, 0x40e00000 ;  /* 0x40e0000000157802 */ /* 0x000fc60000000f00 */
[----:B------:R-:W5:Y:S01]  /*0120*/  LDG.E R4, desc[UR12][R12.64+0xc] ;  /* 0x00000c0c0c047981 */ /* 0x000f62000c1e1900 */
[----:B------:R-:W-:-:S03]  /*0130*/  MOV R25, 0x41500000 ;  /* 0x4150000000197802 */ /* 0x000fc60000000f00 */
[----:B------:R-:W5:Y:S01]  /*0140*/  LDG.E R5, desc[UR12][R12.64+0x10] ;  /* 0x0000100c0c057981 */ /* 0x000f62000c1e1900 */
[----:B------:R-:W-:-:S03]  /*0150*/  MOV R22, 0x41700000 ;  /* 0x4170000000167802 */ /* 0x000fc60000000f00 */
[----:B------:R-:W5:Y:S04]  /*0160*/  LDG.E R6, desc[UR12][R12.64+0x14] ;  /* 0x0000140c0c067981 */ /* 0x000f68000c1e1900 */
[----:B------:R-:W5:Y:S04]  /*0170*/  LDG.E R7, desc[UR12][R12.64+0x18] ;  /* 0x0000180c0c077981 */ /* 0x000f68000c1e1900 */
[----:B------:R-:W5:Y:S04]  /*0180*/  LDG.E R8, desc[UR12][R12.64+0x1c] ;  /* 0x00001c0c0c087981 */ /* 0x000f68000c1e1900 */
[----:B------:R-:W5:Y:S04]  /*0190*/  LDG.E R9, desc[UR12][R12.64+0x20] ;  /* 0x0000200c0c097981 */ /* 0x000f68000c1e1900 */
[----:B------:R0:W5:Y:S01]  /*01a0*/  LDG.E R10, desc[UR12][R12.64+0x24] ;  /* 0x0000240c0c0a7981 */ /* 0x000162000c1e1900 */
[----:B------:R-:W-:Y:S01]  /*01b0*/  UMOV UR4, URZ ;  /* 0x000000ff00047c82 */ /* 0x000fe20008000000 */
[----:B0-----:R-:W-:-:S02]  /*01c0*/  HFMA2 R12, -RZ, RZ, 2.5, 0 ;  /* 0x41000000ff0c7431 */ /* 0x001fc400000001ff */
[----:B------:R-:W-:Y:S01]  /*01d0*/  HFMA2 R13, -RZ, RZ, 2.5625, 0 ;  /* 0x41200000ff0d7431 */ /* 0x000fe200000001ff */
[----:B--2---:R-:W-:Y:S01]  /*01e0*/  R2UR UR5, R18 ;  /* 0x00000000120572ca */ /* 0x004fe200000e0000 */
[----:B------:R-:W-:Y:S01]  /*01f0*/  HFMA2 R18, -RZ, RZ, 2.25, 0 ;  /* 0x40800000ff127431 */ /* 0x000fe200000001ff */
[----:B---3--:R-:W-:Y:S01]  /*0200*/  R2UR UR9, R16 ;  /* 0x00000000100972ca */ /* 0x008fe200000e0000 */
[----:B------:R-:W-:Y:S01]  /*0210*/  HFMA2 R16, -RZ, RZ, 2, 0 ;  /* 0x40000000ff107431 */ /* 0x000fe200000001ff */
[----:B----4-:R-:W-:Y:S02]  /*0220*/  R2UR UR6, R11 ;  /* 0x000000000b0672ca */ /* 0x010fe400000e0000 */
[----:B------:R-:W-:Y:S02]  /*0230*/  MOV R11, 0x41100000 ;  /* 0x41100000000b7802 */ /* 0x000fe40000000f00 */
[----:B------:R-:W-:Y:S02]  /*0240*/  R2UR UR7, R14 ;  /* 0x000000000e0772ca */ /* 0x000fe400000e0000 */
[----:B------:R-:W-:-:S02]  /*0250*/  MOV R14, 0x41300000 ;  /* 0x41300000000e7802 */ /* 0x000fc40000000f00 */
[----:B------:R-:W-:Y:S02]  /*0260*/  R2UR UR8, R15 ;  /* 0x000000000f0872ca */ /* 0x000fe400000e0000 */
[----:B------:R-:W-:Y:S02]  /*0270*/  MOV R15, 0x3f800000 ;  /* 0x3f800000000f7802 */ /* 0x000fe40000000f00 */
[----:B------:R-:W-:Y:S02]  /*0280*/  R2UR UR10, R17 ;  /* 0x00000000110a72ca */ /* 0x000fe400000e0000 */
[----:B------:R-:W-:-:S13]  /*0290*/  MOV R17, 0x40400000 ;  /* 0x4040000000117802 */ /* 0x000fda0000000f00 */
.L_x_2:
[----:B-----5:R-:W-:Y:S01]  /*02a0*/  FFMA R23, R0, R23, R23 ;  /* 0x0000001700177223 */ /* 0x020fe20000000017 */
[----:B------:R-:W-:Y:S01]  /*02b0*/  FFMA R15, R2, R15, R15 ;  /* 0x0000000f020f7223 */ /* 0x000fe2000000000f */
        /* <DEDUP_REMOVED lines=8> */
[----:B------:R-:W-:Y:S01]  /*0340*/  FFMA R13, R13, UR5, R13 ;  /* 0x000000050d0d7c23 */ /* 0x000fe2000800000d */
[----:B------:R-:W-:Y:S01]  /*0350*/  FFMA R14, R14, UR6, R14 ;  /* 0x000000060e0e7c23 */ /* 0x000fe2000800000e */
[----:B------:R-:W-:Y:S01]  /*0360*/  FFMA R26, R26, UR7, R26 ;  /* 0x000000071a1a7c23 */ /* 0x000fe2000800001a */
[----:B------:R-:W-:Y:S01]  /*0370*/  FFMA R25, R25, UR8, R25 ;  /* 0x0000000819197c23 */ /* 0x000fe20008000019 */
[----:B------:R-:W-:Y:S01]  /*0380*/  FFMA R24, R24, UR9, R24 ;  /* 0x0000000918187c23 */ /* 0x000fe20008000018 */
[----:B------:R-:W-:Y:S01]  /*0390*/  FFMA R22, R22, UR10, R22 ;  /* 0x0000000a16167c23 */ /* 0x000fe20008000016 */
        /* <DEDUP_REMOVED lines=176> */
[----:B------:R-:W-:Y:S01]  /*0ea0*/  UIADD3 UR4, UPT, UPT, UR4, 0x10, URZ ;  /* 0x0000001004047890 */ /* 0x000fe2000fffe0ff */
        /* <DEDUP_REMOVED lines=16> */
[----:B------:R-:W-:Y:S01]  /*0fb0*/  UISETP.NE.AND UP0, UPT, UR4, 0x800, UPT ;  /* 0x000008000400788c */ /* 0x000fe2000bf05270 */
        /* <DEDUP_REMOVED lines=48> */
[----:B------:R-:W-:Y:S06]  /*12c0*/  BRA.U UP0, `(.L_x_2) ;  /* 0xffffffed00f47547 */ /* 0x000fec000b83ffff */
[----:B------:R-:W-:Y:S01]  /*12d0*/  FADD R15, R23, R15 ;  /* 0x0000000f170f7221 */ /* 0x000fe20000000000 */
[----:B------:R-:W0:Y:S01]  /*12e0*/  S2R R5, SR_TID.X ;  /* 0x0000000000057919 */ /* 0x000e220000002100 */
[----:B------:R-:W1:Y:S01]  /*12f0*/  LDC.64 R2, c[0x0][0x380] ;  /* 0x0000e000ff027b82 */ /* 0x000e620000000a00 */
[----:B------:R-:W0:Y:S01]  /*1300*/  LDCU UR4, c[0x0][0x360] ;  /* 0x00006c00ff0477ac */ /* 0x000e220008000800 */
[----:B------:R-:W-:Y:S01]  /*1310*/  FADD R16, R16, R15 ;  /* 0x0000000f10107221 */ /* 0x000fe20000000000 */
[----:B------:R-:W0:Y:S03]  /*1320*/  S2R R0, SR_CTAID.X ;  /* 0x0000000000007919 */ /* 0x000e260000002500 */
[----:B------:R-:W-:-:S04]  /*1330*/  FADD R17, R17, R16 ;  /* 0x0000001011117221 */ /* 0x000fc80000000000 */
[----:B------:R-:W-:-:S04]  /*1340*/  FADD R18, R18, R17 ;  /* 0x0000001112127221 */ /* 0x000fc80000000000 */
[----:B------:R-:W-:-:S04]  /*1350*/  FADD R19, R19, R18 ;  /* 0x0000001213137221 */ /* 0x000fc80000000000 */
[----:B------:R-:W-:-:S04]  /*1360*/  FADD R20, R20, R19 ;  /* 0x0000001314147221 */ /* 0x000fc80000000000 */
[----:B------:R-:W-:-:S04]  /*1370*/  FADD R21, R21, R20 ;  /* 0x0000001415157221 */ /* 0x000fc80000000000 */
[----:B------:R-:W-:-:S04]  /*1380*/  FADD R12, R12, R21 ;  /* 0x000000150c0c7221 */ /* 0x000fc80000000000 */
[----:B------:R-:W-:-:S04]  /*1390*/  FADD R12, R11, R12 ;  /* 0x0000000c0b0c7221 */ /* 0x000fc80000000000 */
[----:B------:R-:W-:Y:S01]  /*13a0*/  FADD R13, R13, R12 ;  /* 0x0000000c0d0d7221 */ /* 0x000fe20000000000 */
[----:B0-----:R-:W-:-:S03]  /*13b0*/  IMAD R5, R0, UR4, R5 ;  /* 0x0000000400057c24 */ /* 0x001fc6000f8e0205 */
[----:B------:R-:W-:Y:S01]  /*13c0*/  FADD R13, R14, R13 ;  /* 0x0000000d0e0d7221 */ /* 0x000fe20000000000 */
[----:B-1----:R-:W-:-:S04]  /*13d0*/  IMAD.WIDE.U32 R2, R5, 0x4, R2 ;  /* 0x0000000405027825 */ /* 0x002fc800078e0002 */
[----:B------:R-:W-:-:S04]  /*13e0*/  FADD R26, R26, R13 ;  /* 0x0000000d1a1a7221 */ /* 0x000fc80000000000 */
[----:B------:R-:W-:-:S04]  /*13f0*/  FADD R25, R25, R26 ;  /* 0x0000001a19197221 */ /* 0x000fc80000000000 */
[----:B------:R-:W-:-:S04]  /*1400*/  FADD R25, R24, R25 ;  /* 0x0000001918197221 */ /* 0x000fc80000000000 */
[----:B------:R-:W-:-:S05]  /*1410*/  FADD R25, R22, R25 ;  /* 0x0000001916197221 */ /* 0x000fca0000000000 */
[----:B------:R-:W-:Y:S01]  /*1420*/  STG.E desc[UR12][R2.64], R25 ;  /* 0x0000001902007986 */ /* 0x000fe2000c10190c */
[----:B------:R-:W-:Y:S05]  /*1430*/  EXIT ;  /* 0x000000000000794d */ /* 0x000fea0003800000 */
.L_x_3:
        /* <DEDUP_REMOVED lines=12> */
.L_x_5:


//--------------------- .nv.shared.reserved.0     --------------------------
	.section	.nv.shared.reserved.0,"aw",@nobits
	.weak		__nv_reservedSMEM_offset_0_alias
	.size		__nv_reservedSMEM_offset_0_alias, 0, 64
	.other		__nv_reservedSMEM_offset_0_alias,@"STO_CUDA_RESERVED_SHARED STV_DEFAULT"
__nv_reservedSMEM_offset_0_alias:
	.zero		0
	.zero		64


//--------------------- .nv.constant0._Z11fma_latencyPff --------------------------
	.section	.nv.constant0._Z11fma_latencyPff,"a",@progbits
	.sectionflags	@""
	.align	4
.nv.constant0._Z11fma_latencyPff:
	.zero		908


//--------------------- .nv.constant0._Z14fma_throughputPfS_ --------------------------
	.section	.nv.constant0._Z14fma_throughputPfS_,"a",@progbits
	.sectionflags	@""
	.align	4
.nv.constant0._Z14fma_throughputPfS_:
	.zero		912


//--------------------- SYMBOLS --------------------------

	.type		.nv.reservedSmem.offset0,@object
	.size		.nv.reservedSmem.offset0,0x4
